//
// Generated by NVIDIA NVVM Compiler
//
// Compiler Build ID: CL-36424714
// Cuda compilation tools, release 13.0, V13.0.88
// Based on NVVM 20.0.0
//

.version 9.0
.target sm_100
.address_size 64

	// .globl	_Z29lowerTriangularMultiplyKernelPKfS0_Pfm

.visible .entry _Z29lowerTriangularMultiplyKernelPKfS0_Pfm(
	.param .u64 .ptr .align 1 _Z29lowerTriangularMultiplyKernelPKfS0_Pfm_param_0,
	.param .u64 .ptr .align 1 _Z29lowerTriangularMultiplyKernelPKfS0_Pfm_param_1,
	.param .u64 .ptr .align 1 _Z29lowerTriangularMultiplyKernelPKfS0_Pfm_param_2,
	.param .u64 _Z29lowerTriangularMultiplyKernelPKfS0_Pfm_param_3
)
{
	.reg .pred 	%p<11>;
	.reg .b32 	%r<46>;
	.reg .b32 	%f<67>;
	.reg .b64 	%rd<124>;

	ld.param.u64 	%rd8, [_Z29lowerTriangularMultiplyKernelPKfS0_Pfm_param_0];
	ld.param.u64 	%rd9, [_Z29lowerTriangularMultiplyKernelPKfS0_Pfm_param_1];
	ld.param.u64 	%rd10, [_Z29lowerTriangularMultiplyKernelPKfS0_Pfm_param_2];
	ld.param.u64 	%rd7, [_Z29lowerTriangularMultiplyKernelPKfS0_Pfm_param_3];
	cvta.to.global.u64 	%rd1, %rd10;
	cvta.to.global.u64 	%rd2, %rd9;
	cvta.to.global.u64 	%rd3, %rd8;
	mov.u32 	%r17, %ctaid.y;
	mov.u32 	%r18, %ntid.y;
	mov.u32 	%r19, %tid.y;
	mad.lo.s32 	%r20, %r17, %r18, %r19;
	mov.u32 	%r21, %ctaid.x;
	mov.u32 	%r22, %ntid.x;
	mov.u32 	%r23, %tid.x;
	mad.lo.s32 	%r43, %r21, %r22, %r23;
	cvt.u64.u32 	%rd4, %r20;
	cvt.s64.s32 	%rd5, %r43;
	max.u64 	%rd11, %rd4, %rd5;
	setp.ge.u64 	%p1, %rd11, %rd7;
	@%p1 bra 	$L__BB0_15;
	cvt.u32.u64 	%r24, %rd4;
	setp.lt.s32 	%p2, %r24, %r43;
	@%p2 bra 	$L__BB0_16;
	mul.lo.s64 	%rd6, %rd7, %rd4;
	sub.s32 	%r26, %r24, %r43;
	add.s32 	%r2, %r26, 1;
	and.b32  	%r3, %r2, 7;
	setp.lt.u32 	%p3, %r26, 7;
	mov.f32 	%f66, 0f00000000;
	@%p3 bra 	$L__BB0_6;
	add.s32 	%r42, %r43, 3;
	and.b32  	%r27, %r2, -8;
	neg.s32 	%r41, %r27;
	mov.f32 	%f66, 0f00000000;
$L__BB0_4:
	.pragma "nounroll";
	add.s32 	%r28, %r42, -3;
	cvt.s64.s32 	%rd12, %r28;
	add.s64 	%rd13, %rd6, %rd12;
	shl.b64 	%rd14, %rd13, 2;
	add.s64 	%rd15, %rd3, %rd14;
	ld.global.f32 	%f16, [%rd15];
	mad.lo.s64 	%rd16, %rd7, %rd12, %rd5;
	shl.b64 	%rd17, %rd16, 2;
	add.s64 	%rd18, %rd2, %rd17;
	ld.global.f32 	%f17, [%rd18];
	fma.rn.f32 	%f18, %f16, %f17, %f66;
	add.s32 	%r29, %r42, -2;
	cvt.s64.s32 	%rd19, %r29;
	add.s64 	%rd20, %rd6, %rd19;
	shl.b64 	%rd21, %rd20, 2;
	add.s64 	%rd22, %rd3, %rd21;
	ld.global.f32 	%f19, [%rd22];
	mad.lo.s64 	%rd23, %rd7, %rd19, %rd5;
	shl.b64 	%rd24, %rd23, 2;
	add.s64 	%rd25, %rd2, %rd24;
	ld.global.f32 	%f20, [%rd25];
	fma.rn.f32 	%f21, %f19, %f20, %f18;
	add.s32 	%r30, %r42, -1;
	cvt.s64.s32 	%rd26, %r30;
	add.s64 	%rd27, %rd6, %rd26;
	shl.b64 	%rd28, %rd27, 2;
	add.s64 	%rd29, %rd3, %rd28;
	ld.global.f32 	%f22, [%rd29];
	mad.lo.s64 	%rd30, %rd7, %rd26, %rd5;
	shl.b64 	%rd31, %rd30, 2;
	add.s64 	%rd32, %rd2, %rd31;
	ld.global.f32 	%f23, [%rd32];
	fma.rn.f32 	%f24, %f22, %f23, %f21;
	add.s32 	%r31, %r42, 4;
	cvt.s64.s32 	%rd33, %r42;
	add.s64 	%rd34, %rd6, %rd33;
	shl.b64 	%rd35, %rd34, 2;
	add.s64 	%rd36, %rd3, %rd35;
	ld.global.f32 	%f25, [%rd36];
	mad.lo.s64 	%rd37, %rd7, %rd33, %rd5;
	shl.b64 	%rd38, %rd37, 2;
	add.s64 	%rd39, %rd2, %rd38;
	ld.global.f32 	%f26, [%rd39];
	fma.rn.f32 	%f27, %f25, %f26, %f24;
	add.s32 	%r32, %r42, 1;
	cvt.s64.s32 	%rd40, %r32;
	add.s64 	%rd41, %rd6, %rd40;
	shl.b64 	%rd42, %rd41, 2;
	add.s64 	%rd43, %rd3, %rd42;
	ld.global.f32 	%f28, [%rd43];
	mad.lo.s64 	%rd44, %rd7, %rd40, %rd5;
	shl.b64 	%rd45, %rd44, 2;
	add.s64 	%rd46, %rd2, %rd45;
	ld.global.f32 	%f29, [%rd46];
	fma.rn.f32 	%f30, %f28, %f29, %f27;
	add.s32 	%r33, %r42, 2;
	cvt.s64.s32 	%rd47, %r33;
	add.s64 	%rd48, %rd6, %rd47;
	shl.b64 	%rd49, %rd48, 2;
	add.s64 	%rd50, %rd3, %rd49;
	ld.global.f32 	%f31, [%rd50];
	mad.lo.s64 	%rd51, %rd7, %rd47, %rd5;
	shl.b64 	%rd52, %rd51, 2;
	add.s64 	%rd53, %rd2, %rd52;
	ld.global.f32 	%f32, [%rd53];
	fma.rn.f32 	%f33, %f31, %f32, %f30;
	add.s32 	%r34, %r42, 3;
	cvt.s64.s32 	%rd54, %r34;
	add.s64 	%rd55, %rd6, %rd54;
	shl.b64 	%rd56, %rd55, 2;
	add.s64 	%rd57, %rd3, %rd56;
	ld.global.f32 	%f34, [%rd57];
	mad.lo.s64 	%rd58, %rd7, %rd54, %rd5;
	shl.b64 	%rd59, %rd58, 2;
	add.s64 	%rd60, %rd2, %rd59;
	ld.global.f32 	%f35, [%rd60];
	fma.rn.f32 	%f36, %f34, %f35, %f33;
	cvt.s64.s32 	%rd61, %r31;
	add.s64 	%rd62, %rd6, %rd61;
	shl.b64 	%rd63, %rd62, 2;
	add.s64 	%rd64, %rd3, %rd63;
	ld.global.f32 	%f37, [%rd64];
	mad.lo.s64 	%rd65, %rd7, %rd61, %rd5;
	shl.b64 	%rd66, %rd65, 2;
	add.s64 	%rd67, %rd2, %rd66;
	ld.global.f32 	%f38, [%rd67];
	fma.rn.f32 	%f66, %f37, %f38, %f36;
	add.s32 	%r42, %r42, 8;
	add.s32 	%r41, %r41, 8;
	setp.ne.s32 	%p4, %r41, 0;
	@%p4 bra 	$L__BB0_4;
	add.s32 	%r43, %r42, -3;
$L__BB0_6:
	setp.eq.s32 	%p5, %r3, 0;
	@%p5 bra 	$L__BB0_14;
	and.b32  	%r12, %r2, 3;
	setp.lt.u32 	%p6, %r3, 4;
	@%p6 bra 	$L__BB0_9;
	cvt.s64.s32 	%rd68, %r43;
	add.s64 	%rd69, %rd6, %rd68;
	shl.b64 	%rd70, %rd69, 2;
	add.s64 	%rd71, %rd3, %rd70;
	ld.global.f32 	%f40, [%rd71];
	mad.lo.s64 	%rd72, %rd7, %rd68, %rd5;
	shl.b64 	%rd73, %rd72, 2;
	add.s64 	%rd74, %rd2, %rd73;
	ld.global.f32 	%f41, [%rd74];
	fma.rn.f32 	%f42, %f40, %f41, %f66;
	add.s32 	%r35, %r43, 1;
	cvt.s64.s32 	%rd75, %r35;
	add.s64 	%rd76, %rd6, %rd75;
	shl.b64 	%rd77, %rd76, 2;
	add.s64 	%rd78, %rd3, %rd77;
	ld.global.f32 	%f43, [%rd78];
	mad.lo.s64 	%rd79, %rd7, %rd75, %rd5;
	shl.b64 	%rd80, %rd79, 2;
	add.s64 	%rd81, %rd2, %rd80;
	ld.global.f32 	%f44, [%rd81];
	fma.rn.f32 	%f45, %f43, %f44, %f42;
	add.s32 	%r36, %r43, 2;
	cvt.s64.s32 	%rd82, %r36;
	add.s64 	%rd83, %rd6, %rd82;
	shl.b64 	%rd84, %rd83, 2;
	add.s64 	%rd85, %rd3, %rd84;
	ld.global.f32 	%f46, [%rd85];
	mad.lo.s64 	%rd86, %rd7, %rd82, %rd5;
	shl.b64 	%rd87, %rd86, 2;
	add.s64 	%rd88, %rd2, %rd87;
	ld.global.f32 	%f47, [%rd88];
	fma.rn.f32 	%f48, %f46, %f47, %f45;
	add.s32 	%r37, %r43, 3;
	cvt.s64.s32 	%rd89, %r37;
	add.s64 	%rd90, %rd6, %rd89;
	shl.b64 	%rd91, %rd90, 2;
	add.s64 	%rd92, %rd3, %rd91;
	ld.global.f32 	%f49, [%rd92];
	mad.lo.s64 	%rd93, %rd7, %rd89, %rd5;
	shl.b64 	%rd94, %rd93, 2;
	add.s64 	%rd95, %rd2, %rd94;
	ld.global.f32 	%f50, [%rd95];
	fma.rn.f32 	%f66, %f49, %f50, %f48;
	add.s32 	%r43, %r43, 4;
$L__BB0_9:
	setp.eq.s32 	%p7, %r12, 0;
	@%p7 bra 	$L__BB0_14;
	setp.eq.s32 	%p8, %r12, 1;
	@%p8 bra 	$L__BB0_12;
	cvt.s64.s32 	%rd96, %r43;
	add.s64 	%rd97, %rd6, %rd96;
	shl.b64 	%rd98, %rd97, 2;
	add.s64 	%rd99, %rd3, %rd98;
	ld.global.f32 	%f52, [%rd99];
	mad.lo.s64 	%rd100, %rd7, %rd96, %rd5;
	shl.b64 	%rd101, %rd100, 2;
	add.s64 	%rd102, %rd2, %rd101;
	ld.global.f32 	%f53, [%rd102];
	fma.rn.f32 	%f54, %f52, %f53, %f66;
	add.s32 	%r38, %r43, 1;
	cvt.s64.s32 	%rd103, %r38;
	add.s64 	%rd104, %rd6, %rd103;
	shl.b64 	%rd105, %rd104, 2;
	add.s64 	%rd106, %rd3, %rd105;
	ld.global.f32 	%f55, [%rd106];
	mad.lo.s64 	%rd107, %rd7, %rd103, %rd5;
	shl.b64 	%rd108, %rd107, 2;
	add.s64 	%rd109, %rd2, %rd108;
	ld.global.f32 	%f56, [%rd109];
	fma.rn.f32 	%f66, %f55, %f56, %f54;
	add.s32 	%r43, %r43, 2;
$L__BB0_12:
	and.b32  	%r39, %r2, 1;
	setp.eq.b32 	%p9, %r39, 1;
	not.pred 	%p10, %p9;
	@%p10 bra 	$L__BB0_14;
	cvt.s64.s32 	%rd110, %r43;
	add.s64 	%rd111, %rd6, %rd110;
	shl.b64 	%rd112, %rd111, 2;
	add.s64 	%rd113, %rd3, %rd112;
	ld.global.f32 	%f57, [%rd113];
	mad.lo.s64 	%rd114, %rd7, %rd110, %rd5;
	shl.b64 	%rd115, %rd114, 2;
	add.s64 	%rd116, %rd2, %rd115;
	ld.global.f32 	%f58, [%rd116];
	fma.rn.f32 	%f66, %f57, %f58, %f66;
$L__BB0_14:
	add.s64 	%rd117, %rd6, %rd5;
	shl.b64 	%rd118, %rd117, 2;
	add.s64 	%rd119, %rd1, %rd118;
	st.global.f32 	[%rd119], %f66;
$L__BB0_15:
	ret;
$L__BB0_16:
	cvt.u64.u32 	%rd120, %r43;
	mad.lo.s64 	%rd121, %rd7, %rd4, %rd120;
	shl.b64 	%rd122, %rd121, 2;
	add.s64 	%rd123, %rd1, %rd122;
	mov.b32 	%r40, 0;
	st.global.u32 	[%rd123], %r40;
	bra.uni 	$L__BB0_15;

}


// ===== COMPILED SASS (sm_100) =====

	.target	sm_100

	.elftype	@"ET_EXEC"


//--------------------- .note.nv.tkinfo           --------------------------
	.section	.note.nv.tkinfo,"",@"SHT_NOTE"
	.sectionflags	@"SHF_NOTE_NV_TKINFO"
	.tkinfo
        /*0018*/ 	.word	0x00000002
        /*0030*/ 	.string	""
        /*0030*/ 	.string	"ptxas"
        /*0030*/ 	.string	"Cuda compilation tools, release 13.0, V13.0.88"
        /*0030*/ 	.string	"Build cuda_13.0.r13.0/compiler.36424714_0"
        /*0030*/ 	.string	"-arch sm_100 -m 64 "



//--------------------- .note.nv.cuinfo           --------------------------
	.section	.note.nv.cuinfo,"",@"SHT_NOTE"
	.sectionflags	@"SHF_NOTE_NV_CUINFO"
        /*0018*/ 	.short	0x0002
        /*001a*/ 	.short	0x0064
        /*001c*/ 	.short	0x0082
	.zero		2


//--------------------- .nv.info                  --------------------------
	.section	.nv.info,"",@"SHT_CUDA_INFO"
	.align	4


	//----- nvinfo : EIATTR_REGCOUNT
	.align		4
        /*0000*/ 	.byte	0x04, 0x2f
        /*0002*/ 	.short	(.L_1 - .L_0)
	.align		4
.L_0:
        /*0004*/ 	.word	index@(_Z29lowerTriangularMultiplyKernelPKfS0_Pfm)
        /*0008*/ 	.word	0x00000020


	//----- nvinfo : EIATTR_FRAME_SIZE
	.align		4
.L_1:
        /*000c*/ 	.byte	0x04, 0x11
        /*000e*/ 	.short	(.L_3 - .L_2)
	.align		4
.L_2:
        /*0010*/ 	.word	index@(_Z29lowerTriangularMultiplyKernelPKfS0_Pfm)
        /*0014*/ 	.word	0x00000000


	//----- nvinfo : EIATTR_MIN_STACK_SIZE
	.align		4
.L_3:
        /*0018*/ 	.byte	0x04, 0x12
        /*001a*/ 	.short	(.L_5 - .L_4)
	.align		4
.L_4:
        /*001c*/ 	.word	index@(_Z29lowerTriangularMultiplyKernelPKfS0_Pfm)
        /*0020*/ 	.word	0x00000000
.L_5:


//--------------------- .nv.compat                --------------------------
	.section	.nv.compat,"",@"SHT_CUDA_COMPAT_INFO"
	.align	4
        /*0000*/ 	.byte	0x02, 0x09, 0x00, 0x00, 0x02, 0x02, 0x01, 0x00, 0x02, 0x05, 0x05, 0x00, 0x03, 0x07, 0x01, 0x01
        /*0010*/ 	.byte	0x02, 0x03, 0x00, 0x00, 0x02, 0x06, 0x01, 0x00, 0x04, 0x0b, 0x08, 0x00, 0x09, 0x00, 0x00, 0x00
        /*0020*/ 	.byte	0x00, 0x00, 0x00, 0x00


//--------------------- .nv.info._Z29lowerTriangularMultiplyKernelPKfS0_Pfm --------------------------
	.section	.nv.info._Z29lowerTriangularMultiplyKernelPKfS0_Pfm,"",@"SHT_CUDA_INFO"
	.sectionflags	@""
	.align	4


	//----- nvinfo : EIATTR_CUDA_API_VERSION
	.align		4
        /*0000*/ 	.byte	0x04, 0x37
        /*0002*/ 	.short	(.L_7 - .L_6)
.L_6:
        /*0004*/ 	.word	0x00000082


	//----- nvinfo : EIATTR_KPARAM_INFO
	.align		4
.L_7:
        /*0008*/ 	.byte	0x04, 0x17
        /*000a*/ 	.short	(.L_9 - .L_8)
.L_8:
        /*000c*/ 	.word	0x00000000
        /*0010*/ 	.short	0x0003
        /*0012*/ 	.short	0x0018
        /*0014*/ 	.byte	0x00, 0xf0, 0x21, 0x00


	//----- nvinfo : EIATTR_KPARAM_INFO
	.align		4
.L_9:
        /*0018*/ 	.byte	0x04, 0x17
        /*001a*/ 	.short	(.L_11 - .L_10)
.L_10:
        /*001c*/ 	.word	0x00000000
        /*0020*/ 	.short	0x0002
        /*0022*/ 	.short	0x0010
        /*0024*/ 	.byte	0x00, 0xf5, 0x21, 0x00


	//----- nvinfo : EIATTR_KPARAM_INFO
	.align		4
.L_11:
        /*0028*/ 	.byte	0x04, 0x17
        /*002a*/ 	.short	(.L_13 - .L_12)
.L_12:
        /*002c*/ 	.word	0x00000000
        /*0030*/ 	.short	0x0001
        /*0032*/ 	.short	0x0008
        /*0034*/ 	.byte	0x00, 0xf5, 0x21, 0x00


	//----- nvinfo : EIATTR_KPARAM_INFO
	.align		4
.L_13:
        /*0038*/ 	.byte	0x04, 0x17
        /*003a*/ 	.short	(.L_15 - .L_14)
.L_14:
        /*003c*/ 	.word	0x00000000
        /*0040*/ 	.short	0x0000
        /*0042*/ 	.short	0x0000
        /*0044*/ 	.byte	0x00, 0xf5, 0x21, 0x00


	//----- nvinfo : EIATTR_SPARSE_MMA_MASK
	.align		4
.L_15:
        /*0048*/ 	.byte	0x03, 0x50
        /*004a*/ 	.short	0x0000


	//----- nvinfo : EIATTR_MAXREG_COUNT
	.align		4
        /*004c*/ 	.byte	0x03, 0x1b
        /*004e*/ 	.short	0x00ff


	//----- nvinfo : EIATTR_MERCURY_ISA_VERSION
	.align		4
        /*0050*/ 	.byte	0x03, 0x5f
        /*0052*/ 	.short	0x0101


	//----- nvinfo : EIATTR_VRC_CTA_INIT_COUNT
	.align		4
        /*0054*/ 	.byte	0x02, 0x4a
	.zero		1
	.zero		1


	//----- nvinfo : EIATTR_EXIT_INSTR_OFFSETS
	.align		4
        /*0058*/ 	.byte	0x04, 0x1c
        /*005a*/ 	.short	(.L_17 - .L_16)


	//   ....[0]....
.L_16:
        /*005c*/ 	.word	0x00000110


	//   ....[1]....
        /*0060*/ 	.word	0x000012f0


	//   ....[2]....
        /*0064*/ 	.word	0x00001370


	//----- nvinfo : EIATTR_CRS_STACK_SIZE
	.align		4
.L_17:
        /*0068*/ 	.byte	0x04, 0x1e
        /*006a*/ 	.short	(.L_19 - .L_18)
.L_18:
        /*006c*/ 	.word	0x00000000


	//----- nvinfo : EIATTR_CBANK_PARAM_SIZE
	.align		4
.L_19:
        /*0070*/ 	.byte	0x03, 0x19
        /*0072*/ 	.short	0x0020


	//----- nvinfo : EIATTR_PARAM_CBANK
	.align		4
        /*0074*/ 	.byte	0x04, 0x0a
        /*0076*/ 	.short	(.L_21 - .L_20)
	.align		4
.L_20:
        /*0078*/ 	.word	index@(.nv.constant0._Z29lowerTriangularMultiplyKernelPKfS0_Pfm)
        /*007c*/ 	.short	0x0380
        /*007e*/ 	.short	0x0020


	//----- nvinfo : EIATTR_SW_WAR
	.align		4
.L_21:
        /*0080*/ 	.byte	0x04, 0x36
        /*0082*/ 	.short	(.L_23 - .L_22)
.L_22:
        /*0084*/ 	.word	0x00000008
.L_23:


//--------------------- .nv.callgraph             --------------------------
	.section	.nv.callgraph,"",@"SHT_CUDA_CALLGRAPH"
	.align	4
	.sectionentsize	8
	.align		4
        /*0000*/ 	.word	0x00000000
	.align		4
        /*0004*/ 	.word	0xffffffff
	.align		4
        /*0008*/ 	.word	0x00000000
	.align		4
        /*000c*/ 	.word	0xfffffffe
	.align		4
        /*0010*/ 	.word	0x00000000
	.align		4
        /*0014*/ 	.word	0xfffffffd
	.align		4
        /*0018*/ 	.word	0x00000000
	.align		4
        /*001c*/ 	.word	0xfffffffc


//--------------------- .text._Z29lowerTriangularMultiplyKernelPKfS0_Pfm --------------------------
	.section	.text._Z29lowerTriangularMultiplyKernelPKfS0_Pfm,"ax",@progbits
	.align	128
        .global         _Z29lowerTriangularMultiplyKernelPKfS0_Pfm
        .type           _Z29lowerTriangularMultiplyKernelPKfS0_Pfm,@function
        .size           _Z29lowerTriangularMultiplyKernelPKfS0_Pfm,(.L_x_12 - _Z29lowerTriangularMultiplyKernelPKfS0_Pfm)
        .other          _Z29lowerTriangularMultiplyKernelPKfS0_Pfm,@"STO_CUDA_ENTRY STV_DEFAULT"
_Z29lowerTriangularMultiplyKernelPKfS0_Pfm:
.text._Z29lowerTriangularMultiplyKernelPKfS0_Pfm:
[----:B------:R-:W-:Y:S01]  /*0000*/  LDC R1, c[0x0][0x37c] ;  /* 0x0000df00ff017b82 */ /* 0x000fe20000000800 */
[----:B------:R-:W0:Y:S07]  /*0010*/  S2R R3, SR_TID.Y ;  /* 0x0000000000037919 */ /* 0x000e2e0000002200 */
[----:B------:R-:W0:Y:S01]  /*0020*/  LDC R0, c[0x0][0x364] ;  /* 0x0000d900ff007b82 */ /* 0x000e220000000800 */
[----:B------:R-:W1:Y:S01]  /*0030*/  LDCU.64 UR6, c[0x0][0x398] ;  /* 0x00007300ff0677ac */ /* 0x000e620008000a00 */
[----:B------:R-:W2:Y:S06]  /*0040*/  S2R R11, SR_TID.X ;  /* 0x00000000000b7919 */ /* 0x000eac0000002100 */
[----:B------:R-:W0:Y:S08]  /*0050*/  S2UR UR4, SR_CTAID.Y ;  /* 0x00000000000479c3 */ /* 0x000e300000002600 */
[----:B------:R-:W2:Y:S08]  /*0060*/  S2UR UR5, SR_CTAID.X ;  /* 0x00000000000579c3 */ /* 0x000eb00000002500 */
[----:B------:R-:W2:Y:S01]  /*0070*/  LDC R10, c[0x0][0x360] ;  /* 0x0000d800ff0a7b82 */ /* 0x000ea20000000800 */
[----:B0-----:R-:W-:-:S02]  /*0080*/  IMAD R0, R0, UR4, R3 ;  /* 0x0000000400007c24 */ /* 0x001fc4000f8e0203 */
[----:B--2---:R-:W-:-:S05]  /*0090*/  IMAD R10, R10, UR5, R11 ;  /* 0x000000050a0a7c24 */ /* 0x004fca000f8e020b */
[----:B------:R-:W-:Y:S02]  /*00a0*/  ISETP.GT.U32.AND P0, PT, R0, R10, PT ;  /* 0x0000000a0000720c */ /* 0x000fe40003f04070 */
[----:B------:R-:W-:-:S04]  /*00b0*/  SHF.R.S32.HI R11, RZ, 0x1f, R10 ;  /* 0x0000001fff0b7819 */ /* 0x000fc8000001140a */
[----:B------:R-:W-:-:S04]  /*00c0*/  ISETP.GT.U32.AND.EX P0, PT, RZ, R11, PT, P0 ;  /* 0x0000000bff00720c */ /* 0x000fc80003f04100 */
[----:B------:R-:W-:Y:S02]  /*00d0*/  SEL R2, R0, R10, P0 ;  /* 0x0000000a00027207 */ /* 0x000fe40000000000 */
[----:B------:R-:W-:Y:S02]  /*00e0*/  SEL R3, R11, RZ, !P0 ;  /* 0x000000ff0b037207 */ /* 0x000fe40004000000 */
[----:B-1----:R-:W-:-:S04]  /*00f0*/  ISETP.GE.U32.AND P0, PT, R2, UR6, PT ;  /* 0x0000000602007c0c */ /* 0x002fc8000bf06070 */
[----:B------:R-:W-:-:S13]  /*0100*/  ISETP.GE.U32.AND.EX P0, PT, R3, UR7, PT, P0 ;  /* 0x0000000703007c0c */ /* 0x000fda000bf06100 */
[----:B------:R-:W-:Y:S05]  /*0110*/  @P0 EXIT ;  /* 0x000000000000094d */ /* 0x000fea0003800000 */
[----:B------:R-:W-:Y:S01]  /*0120*/  IMAD.MOV.U32 R6, RZ, RZ, R10 ;  /* 0x000000ffff067224 */ /* 0x000fe200078e000a */
[----:B------:R-:W0:Y:S04]  /*0130*/  LDCU.64 UR4, c[0x0][0x358] ;  /* 0x00006b00ff0477ac */ /* 0x000e280008000a00 */
[----:B------:R-:W-:Y:S01]  /*0140*/  ISETP.GE.AND P0, PT, R0, R6, PT ;  /* 0x000000060000720c */ /* 0x000fe20003f06270 */
[----:B------:R-:W1:-:S12]  /*0150*/  LDCU.128 UR8, c[0x0][0x380] ;  /* 0x00007000ff0877ac */ /* 0x000e580008000c00 */
[----:B------:R-:W-:Y:S05]  /*0160*/  @!P0 BRA `(.L_x_0) ;  /* 0x0000001000648947 */ /* 0x000fea0003800000 */
[----:B------:R-:W-:Y:S01]  /*0170*/  IMAD.IADD R2, R0, 0x1, -R6 ;  /* 0x0000000100027824 */ /* 0x000fe200078e0a06 */
[----:B------:R-:W-:Y:S01]  /*0180*/  BSSY.RECONVERGENT B0, `(.L_x_1) ;  /* 0x000008a000007945 */ /* 0x000fe20003800200 */
[----:B------:R-:W-:-:S03]  /*0190*/  IMAD.MOV.U32 R5, RZ, RZ, RZ ;  /* 0x000000ffff057224 */ /* 0x000fc600078e00ff */
[C---:B------:R-:W-:Y:S02]  /*01a0*/  ISETP.GE.U32.AND P0, PT, R2.reuse, 0x7, PT ;  /* 0x000000070200780c */ /* 0x040fe40003f06070 */
[----:B------:R-:W-:-:S04]  /*01b0*/  IADD3 R2, PT, PT, R2, 0x1, RZ ;  /* 0x0000000102027810 */ /* 0x000fc80007ffe0ff */
[----:B------:R-:W-:-:S07]  /*01c0*/  LOP3.LUT R4, R2, 0x7, RZ, 0xc0, !PT ;  /* 0x0000000702047812 */ /* 0x000fce00078ec0ff */
[----:B------:R-:W-:Y:S05]  /*01d0*/  @!P0 BRA `(.L_x_2) ;  /* 0x0000000800108947 */ /* 0x000fea0003800000 */
[----:B------:R-:W-:Y:S01]  /*01e0*/  LOP3.LUT R3, R2, 0xfffffff8, RZ, 0xc0, !PT ;  /* 0xfffffff802037812 */ /* 0x000fe200078ec0ff */
[----:B------:R-:W-:Y:S01]  /*01f0*/  HFMA2 R5, -RZ, RZ, 0, 0 ;  /* 0x00000000ff057431 */ /* 0x000fe200000001ff */
[----:B------:R-:W-:Y:S01]  /*0200*/  BSSY.RECONVERGENT B1, `(.L_x_3) ;  /* 0x0000080000017945 */ /* 0x000fe20003800200 */
[----:B------:R-:W-:Y:S02]  /*0210*/  VIADD R6, R6, 0x3 ;  /* 0x0000000306067836 */ /* 0x000fe40000000000 */
[----:B------:R-:W-:-:S07]  /*0220*/  IMAD.MOV R3, RZ, RZ, -R3 ;  /* 0x000000ffff037224 */ /* 0x000fce00078e0a03 */
.L_x_4:
[C---:B------:R-:W-:Y:S01]  /*0230*/  VIADD R8, R6.reuse, 0xfffffffd ;  /* 0xfffffffd06087836 */ /* 0x040fe20000000000 */
[----:B------:R-:W-:Y:S01]  /*0240*/  IADD3 R12, PT, PT, R6, -0x2, RZ ;  /* 0xfffffffe060c7810 */ /* 0x000fe20007ffe0ff */
[----:B------:R-:W-:Y:S02]  /*0250*/  IMAD R25, R0, UR7, RZ ;  /* 0x0000000700197c24 */ /* 0x000fe4000f8e02ff */
[----:B------:R-:W-:Y:S01]  /*0260*/  IMAD.WIDE.U32 R14, R8, UR6, R10 ;  /* 0x00000006080e7c25 */ /* 0x000fe2000f8e000a */
[----:B------:R-:W-:Y:S02]  /*0270*/  SHF.R.S32.HI R9, RZ, 0x1f, R8 ;  /* 0x0000001fff097819 */ /* 0x000fe40000011408 */
[----:B------:R-:W-:Y:S01]  /*0280*/  SHF.R.S32.HI R13, RZ, 0x1f, R12 ;  /* 0x0000001fff0d7819 */ /* 0x000fe2000001140c */
[----:B------:R-:W-:-:S04]  /*0290*/  IMAD.WIDE.U32 R16, R0, UR6, R8 ;  /* 0x0000000600107c25 */ /* 0x000fc8000f8e0008 */
[----:B------:R-:W-:Y:S01]  /*02a0*/  IMAD R9, R9, UR6, RZ ;  /* 0x0000000609097c24 */ /* 0x000fe2000f8e02ff */
[----:B-1----:R-:W-:Y:S01]  /*02b0*/  LEA R20, P0, R16, UR8, 0x2 ;  /* 0x0000000810147c11 */ /* 0x002fe2000f8010ff */
[----:B------:R-:W-:Y:S02]  /*02c0*/  IMAD.IADD R7, R17, 0x1, R25 ;  /* 0x0000000111077824 */ /* 0x000fe400078e0219 */
[----:B------:R-:W-:Y:S02]  /*02d0*/  IMAD R17, R8, UR7, R9 ;  /* 0x0000000708117c24 */ /* 0x000fe4000f8e0209 */
[----:B------:R-:W-:Y:S01]  /*02e0*/  IMAD R19, R13, UR6, RZ ;  /* 0x000000060d137c24 */ /* 0x000fe2000f8e02ff */
[----:B------:R-:W-:Y:S01]  /*02f0*/  LEA.HI.X R21, R16, UR9, R7, 0x2, P0 ;  /* 0x0000000910157c11 */ /* 0x000fe200080f1407 */
[----:B------:R-:W-:Y:S01]  /*0300*/  IMAD.IADD R7, R15, 0x1, R17 ;  /* 0x000000010f077824 */ /* 0x000fe200078e0211 */
[----:B------:R-:W-:Y:S01]  /*0310*/  LEA R16, P0, R14, UR10, 0x2 ;  /* 0x0000000a0e107c11 */ /* 0x000fe2000f8010ff */
[----:B------:R-:W-:-:S02]  /*0320*/  IMAD.WIDE.U32 R8, R12, UR6, R10 ;  /* 0x000000060c087c25 */ /* 0x000fc4000f8e000a */
[----:B0-----:R0:W2:Y:S01]  /*0330*/  LDG.E R20, desc[UR4][R20.64] ;  /* 0x0000000414147981 */ /* 0x0010a2000c1e1900 */
[----:B------:R-:W-:Y:S01]  /*0340*/  LEA.HI.X R17, R14, UR11, R7, 0x2, P0 ;  /* 0x0000000b0e117c11 */ /* 0x000fe200080f1407 */
[----:B------:R-:W-:Y:S02]  /*0350*/  IMAD R19, R12, UR7, R19 ;  /* 0x000000070c137c24 */ /* 0x000fe4000f8e0213 */
[----:B------:R-:W-:Y:S01]  /*0360*/  IMAD.WIDE.U32 R12, R0, UR6, R12 ;  /* 0x00000006000c7c25 */ /* 0x000fe2000f8e000c */
[----:B------:R-:W-:-:S03]  /*0370*/  LEA R22, P1, R8, UR10, 0x2 ;  /* 0x0000000a08167c11 */ /* 0x000fc6000f8210ff */
[----:B------:R-:W-:Y:S01]  /*0380*/  IMAD.IADD R7, R9, 0x1, R19 ;  /* 0x0000000109077824 */ /* 0x000fe200078e0213 */
[----:B------:R-:W-:Y:S01]  /*0390*/  IADD3 R13, PT, PT, R25, R13, RZ ;  /* 0x0000000d190d7210 */ /* 0x000fe20007ffe0ff */
[----:B------:R-:W2:Y:S01]  /*03a0*/  LDG.E R19, desc[UR4][R16.64] ;  /* 0x0000000410137981 */ /* 0x000ea2000c1e1900 */
[----:B------:R-:W-:Y:S02]  /*03b0*/  LEA R26, P0, R12, UR8, 0x2 ;  /* 0x000000080c1a7c11 */ /* 0x000fe4000f8010ff */
[----:B------:R-:W-:Y:S02]  /*03c0*/  LEA.HI.X R23, R8, UR11, R7, 0x2, P1 ;  /* 0x0000000b08177c11 */ /* 0x000fe400088f1407 */
[----:B------:R-:W-:-:S03]  /*03d0*/  LEA.HI.X R27, R12, UR9, R13, 0x2, P0 ;  /* 0x000000090c1b7c11 */ /* 0x000fc600080f140d */
[----:B------:R-:W3:Y:S04]  /*03e0*/  LDG.E R7, desc[UR4][R22.64] ;  /* 0x0000000416077981 */ /* 0x000ee8000c1e1900 */
[----:B------:R1:W3:Y:S01]  /*03f0*/  LDG.E R18, desc[UR4][R26.64] ;  /* 0x000000041a127981 */ /* 0x0002e2000c1e1900 */
[----:B------:R-:W-:Y:S01]  /*0400*/  SHF.R.S32.HI R15, RZ, 0x1f, R6 ;  /* 0x0000001fff0f7819 */ /* 0x000fe20000011406 */
[----:B------:R-:W-:-:S04]  /*0410*/  VIADD R8, R6, 0xffffffff ;  /* 0xffffffff06087836 */ /* 0x000fc80000000000 */
[----:B0-----:R-:W-:Y:S01]  /*0420*/  IMAD R21, R15, UR6, RZ ;  /* 0x000000060f157c24 */ /* 0x001fe2000f8e02ff */
[----:B------:R-:W-:Y:S01]  /*0430*/  SHF.R.S32.HI R9, RZ, 0x1f, R8 ;  /* 0x0000001fff097819 */ /* 0x000fe20000011408 */
[----:B------:R-:W-:-:S04]  /*0440*/  IMAD.WIDE.U32 R12, R6, UR6, R10 ;  /* 0x00000006060c7c25 */ /* 0x000fc8000f8e000a */
[----:B------:R-:W-:Y:S02]  /*0450*/  IMAD R29, R6, UR7, R21 ;  /* 0x00000007061d7c24 */ /* 0x000fe4000f8e0215 */
[----:B------:R-:W-:Y:S01]  /*0460*/  IMAD R21, R9, UR6, RZ ;  /* 0x0000000609157c24 */ /* 0x000fe2000f8e02ff */
[----:B-1----:R-:W-:Y:S01]  /*0470*/  LEA R26, P0, R12, UR10, 0x2 ;  /* 0x0000000a0c1a7c11 */ /* 0x002fe2000f8010ff */
[----:B------:R-:W-:Y:S01]  /*0480*/  IMAD.WIDE.U32 R16, R8, UR6, R10 ;  /* 0x0000000608107c25 */ /* 0x000fe2000f8e000a */
[----:B------:R-:W-:-:S03]  /*0490*/  IADD3 R13, PT, PT, R13, R29, RZ ;  /* 0x0000001d0d0d7210 */ /* 0x000fc60007ffe0ff */
[----:B------:R-:W-:Y:S01]  /*04a0*/  IMAD R21, R8, UR7, R21 ;  /* 0x0000000708157c24 */ /* 0x000fe2000f8e0215 */
[----:B------:R-:W-:Y:S01]  /*04b0*/  LEA.HI.X R27, R12, UR11, R13, 0x2, P0 ;  /* 0x0000000b0c1b7c11 */ /* 0x000fe200080f140d */
[----:B------:R-:W-:Y:S01]  /*04c0*/  IMAD.MOV.U32 R14, RZ, RZ, R6 ;  /* 0x000000ffff0e7224 */ /* 0x000fe200078e0006 */
[----:B------:R-:W-:Y:S01]  /*04d0*/  LEA R12, P0, R16, UR10, 0x2 ;  /* 0x0000000a100c7c11 */ /* 0x000fe2000f8010ff */
[----:B------:R-:W-:Y:S02]  /*04e0*/  IMAD.IADD R13, R17, 0x1, R21 ;  /* 0x00000001110d7824 */ /* 0x000fe400078e0215 */
[----:B------:R-:W-:Y:S01]  /*04f0*/  IMAD.WIDE.U32 R8, R0, UR6, R8 ;  /* 0x0000000600087c25 */ /* 0x000fe2000f8e0008 */
[----:B------:R0:W4:Y:S02]  /*0500*/  LDG.E R21, desc[UR4][R26.64] ;  /* 0x000000041a157981 */ /* 0x000124000c1e1900 */
[----:B------:R-:W-:Y:S01]  /*0510*/  LEA.HI.X R13, R16, UR11, R13, 0x2, P0 ;  /* 0x0000000b100d7c11 */ /* 0x000fe200080f140d */
[----:B------:R-:W-:Y:S01]  /*0520*/  IMAD.WIDE.U32 R16, R0, UR6, R14 ;  /* 0x0000000600107c25 */ /* 0x000fe2000f8e000e */
[----:B------:R-:W-:-:S03]  /*0530*/  IADD3 R14, PT, PT, R6, 0x1, RZ ;  /* 0x00000001060e7810 */ /* 0x000fc60007ffe0ff */
[----:B------:R-:W-:Y:S01]  /*0540*/  IMAD.IADD R17, R25, 0x1, R17 ;  /* 0x0000000119117824 */ /* 0x000fe200078e0211 */
[C---:B------:R-:W-:Y:S02]  /*0550*/  LEA R28, P0, R16.reuse, UR8, 0x2 ;  /* 0x00000008101c7c11 */ /* 0x040fe4000f8010ff */
[--C-:B------:R-:W-:Y:S02]  /*0560*/  SHF.R.S32.HI R15, RZ, 0x1f, R14.reuse ;  /* 0x0000001fff0f7819 */ /* 0x100fe4000001140e */
[----:B------:R-:W-:Y:S02]  /*0570*/  LEA.HI.X R29, R16, UR9, R17, 0x2, P0 ;  /* 0x00000009101d7c11 */ /* 0x000fe400080f1411 */
[----:B------:R-:W-:Y:S01]  /*0580*/  LEA R22, P0, R8, UR8, 0x2 ;  /* 0x0000000808167c11 */ /* 0x000fe2000f8010ff */
[----:B------:R-:W-:-:S04]  /*0590*/  IMAD.WIDE.U32 R16, R0, UR6, R14 ;  /* 0x0000000600107c25 */ /* 0x000fc8000f8e000e */
[----:B--2---:R-:W-:Y:S01]  /*05a0*/  FFMA R5, R20, R19, R5 ;  /* 0x0000001314057223 */ /* 0x004fe20000000005 */
[----:B------:R-:W-:Y:S01]  /*05b0*/  IMAD R19, R15, UR6, RZ ;  /* 0x000000060f137c24 */ /* 0x000fe2000f8e02ff */
[----:B------:R1:W4:Y:S03]  /*05c0*/  LDG.E R20, desc[UR4][R28.64] ;  /* 0x000000041c147981 */ /* 0x000326000c1e1900 */
[----:B------:R-:W-:Y:S02]  /*05d0*/  IMAD R19, R14, UR7, R19 ;  /* 0x000000070e137c24 */ /* 0x000fe4000f8e0213 */
[----:B---3--:R-:W-:Y:S01]  /*05e0*/  FFMA R5, R18, R7, R5 ;  /* 0x0000000712057223 */ /* 0x008fe20000000005 */
[----:B------:R-:W-:Y:S02]  /*05f0*/  IMAD.IADD R7, R25, 0x1, R9 ;  /* 0x0000000119077824 */ /* 0x000fe400078e0209 */
[----:B------:R-:W-:-:S03]  /*0600*/  IMAD.WIDE.U32 R14, R14, UR6, R10 ;  /* 0x000000060e0e7c25 */ /* 0x000fc6000f8e000a */
[----:B------:R-:W-:Y:S02]  /*0610*/  LEA.HI.X R23, R8, UR9, R7, 0x2, P0 ;  /* 0x0000000908177c11 */ /* 0x000fe400080f1407 */
[----:B------:R-:W-:Y:S02]  /*0620*/  IADD3 R7, PT, PT, R25, R17, RZ ;  /* 0x0000001119077210 */ /* 0x000fe40007ffe0ff */
[C---:B------:R-:W-:Y:S01]  /*0630*/  LEA R8, P0, R16.reuse, UR8, 0x2 ;  /* 0x0000000810087c11 */ /* 0x040fe2000f8010ff */
[----:B------:R-:W2:Y:S03]  /*0640*/  LDG.E R22, desc[UR4][R22.64] ;  /* 0x0000000416167981 */ /* 0x000ea6000c1e1900 */
[----:B------:R-:W-:Y:S01]  /*0650*/  LEA.HI.X R9, R16, UR9, R7, 0x2, P0 ;  /* 0x0000000910097c11 */ /* 0x000fe200080f1407 */
[----:B------:R-:W-:Y:S01]  /*0660*/  IMAD.IADD R7, R15, 0x1, R19 ;  /* 0x000000010f077824 */ /* 0x000fe200078e0213 */
[----:B------:R-:W-:-:S03]  /*0670*/  LEA R18, P0, R14, UR10, 0x2 ;  /* 0x0000000a0e127c11 */ /* 0x000fc6000f8010ff */
[----:B------:R-:W3:Y:S01]  /*0680*/  LDG.E R8, desc[UR4][R8.64] ;  /* 0x0000000408087981 */ /* 0x000ee2000c1e1900 */
[----:B------:R-:W-:Y:S01]  /*0690*/  LEA.HI.X R19, R14, UR11, R7, 0x2, P0 ;  /* 0x0000000b0e137c11 */ /* 0x000fe200080f1407 */
[----:B------:R-:W-:Y:S02]  /*06a0*/  VIADD R14, R6, 0x2 ;  /* 0x00000002060e7836 */ /* 0x000fe40000000000 */
[----:B------:R5:W2:Y:S03]  /*06b0*/  LDG.E R23, desc[UR4][R12.64] ;  /* 0x000000040c177981 */ /* 0x000aa6000c1e1900 */
[--C-:B------:R-:W-:Y:S01]  /*06c0*/  SHF.R.S32.HI R15, RZ, 0x1f, R14.reuse ;  /* 0x0000001fff0f7819 */ /* 0x100fe2000001140e */
[----:B------:R5:W3:Y:S02]  /*06d0*/  LDG.E R9, desc[UR4][R18.64] ;  /* 0x0000000412097981 */ /* 0x000ae4000c1e1900 */
[----:B0-----:R-:W-:-:S04]  /*06e0*/  IMAD.WIDE.U32 R26, R0, UR6, R14 ;  /* 0x00000006001a7c25 */ /* 0x001fc8000f8e000e */
[----:B------:R-:W-:Y:S01]  /*06f0*/  IMAD R15, R15, UR6, RZ ;  /* 0x000000060f0f7c24 */ /* 0x000fe2000f8e02ff */
[----:B------:R-:W-:Y:S02]  /*0700*/  IADD3 R7, PT, PT, R25, R27, RZ ;  /* 0x0000001b19077210 */ /* 0x000fe40007ffe0ff */
[----:B------:R-:W-:-:S04]  /*0710*/  LEA R16, P0, R26, UR8, 0x2 ;  /* 0x000000081a107c11 */ /* 0x000fc8000f8010ff */
[----:B------:R-:W-:Y:S01]  /*0720*/  LEA.HI.X R17, R26, UR9, R7, 0x2, P0 ;  /* 0x000000091a117c11 */ /* 0x000fe200080f1407 */
[C---:B------:R-:W-:Y:S02]  /*0730*/  IMAD R7, R14.reuse, UR7, R15 ;  /* 0x000000070e077c24 */ /* 0x040fe4000f8e020f */
[----:B------:R-:W-:-:S04]  /*0740*/  IMAD.WIDE.U32 R14, R14, UR6, R10 ;  /* 0x000000060e0e7c25 */ /* 0x000fc8000f8e000a */
[----:B------:R-:W-:Y:S01]  /*0750*/  IMAD.IADD R7, R15, 0x1, R7 ;  /* 0x000000010f077824 */ /* 0x000fe200078e0207 */
[----:B-1----:R-:W-:-:S04]  /*0760*/  LEA R28, P0, R14, UR10, 0x2 ;  /* 0x0000000a0e1c7c11 */ /* 0x002fc8000f8010ff */
[----:B------:R-:W-:Y:S01]  /*0770*/  LEA.HI.X R29, R14, UR11, R7, 0x2, P0 ;  /* 0x0000000b0e1d7c11 */ /* 0x000fe200080f1407 */
[----:B------:R-:W-:Y:S01]  /*0780*/  VIADD R14, R6, 0x3 ;  /* 0x00000003060e7836 */ /* 0x000fe20000000000 */
[----:B------:R-:W3:Y:S04]  /*0790*/  LDG.E R7, desc[UR4][R16.64] ;  /* 0x0000000410077981 */ /* 0x000ee8000c1e1900 */
[----:B------:R-:W-:-:S03]  /*07a0*/  SHF.R.S32.HI R15, RZ, 0x1f, R14 ;  /* 0x0000001fff0f7819 */ /* 0x000fc6000001140e */
[----:B-----5:R-:W-:-:S04]  /*07b0*/  IMAD.WIDE.U32 R12, R0, UR6, R14 ;  /* 0x00000006000c7c25 */ /* 0x020fc8000f8e000e */
[----:B------:R-:W-:Y:S01]  /*07c0*/  IMAD R24, R15, UR6, RZ ;  /* 0x000000060f187c24 */ /* 0x000fe2000f8e02ff */
[----:B------:R-:W-:Y:S02]  /*07d0*/  IADD3 R15, PT, PT, R25, R13, RZ ;  /* 0x0000000d190f7210 */ /* 0x000fe40007ffe0ff */
[----:B------:R-:W-:Y:S01]  /*07e0*/  LEA R26, P0, R12, UR8, 0x2 ;  /* 0x000000080c1a7c11 */ /* 0x000fe2000f8010ff */
[----:B------:R-:W-:Y:S02]  /*07f0*/  IMAD R24, R14, UR7, R24 ;  /* 0x000000070e187c24 */ /* 0x000fe4000f8e0218 */
[----:B------:R-:W-:Y:S01]  /*0800*/  VIADD R18, R6, 0x4 ;  /* 0x0000000406127836 */ /* 0x000fe20000000000 */
[----:B------:R-:W-:Y:S01]  /*0810*/  LEA.HI.X R27, R12, UR9, R15, 0x2, P0 ;  /* 0x000000090c1b7c11 */ /* 0x000fe200080f140f */
[----:B------:R-:W-:-:S03]  /*0820*/  IMAD.WIDE.U32 R14, R14, UR6, R10 ;  /* 0x000000060e0e7c25 */ /* 0x000fc6000f8e000a */
[----:B------:R-:W-:Y:S01]  /*0830*/  SHF.R.S32.HI R19, RZ, 0x1f, R18 ;  /* 0x0000001fff137819 */ /* 0x000fe20000011412 */
[----:B------:R-:W-:Y:S01]  /*0840*/  IMAD.IADD R13, R15, 0x1, R24 ;  /* 0x000000010f0d7824 */ /* 0x000fe200078e0218 */
[C---:B------:R-:W-:Y:S01]  /*0850*/  LEA R12, P0, R14.reuse, UR10, 0x2 ;  /* 0x0000000a0e0c7c11 */ /* 0x040fe2000f8010ff */
[----:B------:R0:W5:Y:S03]  /*0860*/  LDG.E R26, desc[UR4][R26.64] ;  /* 0x000000041a1a7981 */ /* 0x000166000c1e1900 */
[----:B------:R-:W-:Y:S01]  /*0870*/  LEA.HI.X R13, R14, UR11, R13, 0x2, P0 ;  /* 0x0000000b0e0d7c11 */ /* 0x000fe200080f140d */
[----:B------:R-:W-:Y:S01]  /*0880*/  IMAD.WIDE.U32 R14, R0, UR6, R18 ;  /* 0x00000006000e7c25 */ /* 0x000fe2000f8e0012 */
[----:B------:R-:W5:Y:S03]  /*0890*/  LDG.E R24, desc[UR4][R28.64] ;  /* 0x000000041c187981 */ /* 0x000f66000c1e1900 */
[----:B0-----:R-:W-:Y:S01]  /*08a0*/  IMAD R27, R19, UR6, RZ ;  /* 0x00000006131b7c24 */ /* 0x001fe2000f8e02ff */
[----:B------:R-:W-:Y:S01]  /*08b0*/  IADD3 R25, PT, PT, R25, R15, RZ ;  /* 0x0000000f19197210 */ /* 0x000fe20007ffe0ff */
[C---:B------:R-:W-:Y:S01]  /*08c0*/  IMAD.WIDE.U32 R16, R18.reuse, UR6, R10 ;  /* 0x0000000612107c25 */ /* 0x040fe2000f8e000a */
[----:B------:R-:W5:Y:S03]  /*08d0*/  LDG.E R12, desc[UR4][R12.64] ;  /* 0x000000040c0c7981 */ /* 0x000f66000c1e1900 */
[----:B------:R-:W-:Y:S01]  /*08e0*/  IMAD R27, R18, UR7, R27 ;  /* 0x00000007121b7c24 */ /* 0x000fe2000f8e021b */
[----:B------:R-:W-:-:S03]  /*08f0*/  LEA R18, P0, R14, UR8, 0x2 ;  /* 0x000000080e127c11 */ /* 0x000fc6000f8010ff */
[----:B------:R-:W-:Y:S01]  /*0900*/  IMAD.IADD R15, R17, 0x1, R27 ;  /* 0x00000001110f7824 */ /* 0x000fe200078e021b */
[----:B------:R-:W-:Y:S02]  /*0910*/  LEA.HI.X R19, R14, UR9, R25, 0x2, P0 ;  /* 0x000000090e137c11 */ /* 0x000fe400080f1419 */
[----:B------:R-:W-:-:S03]  /*0920*/  LEA R14, P0, R16, UR10, 0x2 ;  /* 0x0000000a100e7c11 */ /* 0x000fc6000f8010ff */
[----:B------:R-:W5:Y:S01]  /*0930*/  LDG.E R18, desc[UR4][R18.64] ;  /* 0x0000000412127981 */ /* 0x000f62000c1e1900 */
[----:B------:R-:W-:-:S05]  /*0940*/  LEA.HI.X R15, R16, UR11, R15, 0x2, P0 ;  /* 0x0000000b100f7c11 */ /* 0x000fca00080f140f */
[----:B------:R-:W5:Y:S01]  /*0950*/  LDG.E R14, desc[UR4][R14.64] ;  /* 0x000000040e0e7981 */ /* 0x000f62000c1e1900 */
[----:B------:R-:W-:-:S05]  /*0960*/  VIADD R3, R3, 0x8 ;  /* 0x0000000803037836 */ /* 0x000fca0000000000 */
[----:B------:R-:W-:Y:S02]  /*0970*/  ISETP.NE.AND P0, PT, R3, RZ, PT ;  /* 0x000000ff0300720c */ /* 0x000fe40003f05270 */
[----:B------:R-:W-:Y:S01]  /*0980*/  IADD3 R6, PT, PT, R6, 0x8, RZ ;  /* 0x0000000806067810 */ /* 0x000fe20007ffe0ff */
[----:B--2---:R-:W-:-:S04]  /*0990*/  FFMA R5, R22, R23, R5 ;  /* 0x0000001716057223 */ /* 0x004fc80000000005 */
[----:B----4-:R-:W-:-:S04]  /*09a0*/  FFMA R5, R20, R21, R5 ;  /* 0x0000001514057223 */ /* 0x010fc80000000005 */
[----:B---3--:R-:W-:-:S04]  /*09b0*/  FFMA R8, R8, R9, R5 ;  /* 0x0000000908087223 */ /* 0x008fc80000000005 */
[----:B-----5:R-:W-:-:S04]  /*09c0*/  FFMA R7, R7, R24, R8 ;  /* 0x0000001807077223 */ /* 0x020fc80000000008 */
[----:B------:R-:W-:-:S04]  /*09d0*/  FFMA R7, R26, R12, R7 ;  /* 0x0000000c1a077223 */ /* 0x000fc80000000007 */
[----:B------:R-:W-:Y:S01]  /*09e0*/  FFMA R5, R18, R14, R7 ;  /* 0x0000000e12057223 */ /* 0x000fe20000000007 */
[----:B------:R-:W-:Y:S06]  /*09f0*/  @P0 BRA `(.L_x_4) ;  /* 0xfffffff8000c0947 */ /* 0x000fec000383ffff */
[----:B------:R-:W-:Y:S05]  /*0a00*/  BSYNC.RECONVERGENT B1 ;  /* 0x0000000000017941 */ /* 0x000fea0003800200 */
.L_x_3:
[----:B------:R-:W-:-:S07]  /*0a10*/  VIADD R6, R6, 0xfffffffd ;  /* 0xfffffffd06067836 */ /* 0x000fce0000000000 */
.L_x_2:
[----:B01----:R-:W-:Y:S05]  /*0a20*/  BSYNC.RECONVERGENT B0 ;  /* 0x0000000000007941 */ /* 0x003fea0003800200 */
.L_x_1:
[----:B------:R-:W-:Y:S01]  /*0a30*/  ISETP.NE.AND P0, PT, R4, RZ, PT ;  /* 0x000000ff0400720c */ /* 0x000fe20003f05270 */
[----:B------:R-:W-:-:S12]  /*0a40*/  BSSY.RECONVERGENT B0, `(.L_x_5) ;  /* 0x0000082000007945 */ /* 0x000fd80003800200 */
[----:B------:R-:W-:Y:S05]  /*0a50*/  @!P0 BRA `(.L_x_6) ;  /* 0x0000000800008947 */ /* 0x000fea0003800000 */
[----:B------:R-:W-:Y:S01]  /*0a60*/  ISETP.GE.U32.AND P1, PT, R4, 0x4, PT ;  /* 0x000000040400780c */ /* 0x000fe20003f26070 */
[----:B------:R-:W-:Y:S01]  /*0a70*/  BSSY.RECONVERGENT B1, `(.L_x_7) ;  /* 0x0000043000017945 */ /* 0x000fe20003800200 */
[----:B------:R-:W-:-:S04]  /*0a80*/  LOP3.LUT R3, R2, 0x3, RZ, 0xc0, !PT ;  /* 0x0000000302037812 */ /* 0x000fc800078ec0ff */
[----:B------:R-:W-:-:S07]  /*0a90*/  ISETP.NE.AND P0, PT, R3, RZ, PT ;  /* 0x000000ff0300720c */ /* 0x000fce0003f05270 */
[----:B------:R-:W-:Y:S06]  /*0aa0*/  @!P1 BRA `(.L_x_8) ;  /* 0x0000000000fc9947 */ /* 0x000fec0003800000 */
[----:B------:R-:W0:Y:S01]  /*0ab0*/  LDCU.128 UR12, c[0x0][0x380] ;  /* 0x00007000ff0c77ac */ /* 0x000e220008000c00 */
[C---:B------:R-:W-:Y:S01]  /*0ac0*/  IADD3 R20, PT, PT, R6.reuse, 0x1, RZ ;  /* 0x0000000106147810 */ /* 0x040fe20007ffe0ff */
[C---:B------:R-:W-:Y:S01]  /*0ad0*/  VIADD R22, R6.reuse, 0x2 ;  /* 0x0000000206167836 */ /* 0x040fe20000000000 */
[----:B------:R-:W-:Y:S01]  /*0ae0*/  SHF.R.S32.HI R17, RZ, 0x1f, R6 ;  /* 0x0000001fff117819 */ /* 0x000fe20000011406 */
[C---:B------:R-:W-:Y:S01]  /*0af0*/  IMAD.WIDE.U32 R18, R6.reuse, UR6, R10 ;  /* 0x0000000606127c25 */ /* 0x040fe2000f8e000a */
[----:B------:R-:W-:Y:S02]  /*0b00*/  SHF.R.S32.HI R21, RZ, 0x1f, R20 ;  /* 0x0000001fff157819 */ /* 0x000fe40000011414 */
[----:B------:R-:W-:Y:S01]  /*0b10*/  MOV R16, R6 ;  /* 0x0000000600107202 */ /* 0x000fe20000000f00 */
[----:B------:R-:W-:Y:S01]  /*0b20*/  IMAD R9, R17, UR6, RZ ;  /* 0x0000000611097c24 */ /* 0x000fe2000f8e02ff */
[----:B------:R-:W-:Y:S01]  /*0b30*/  SHF.R.S32.HI R23, RZ, 0x1f, R22 ;  /* 0x0000001fff177819 */ /* 0x000fe20000011416 */
[----:B------:R-:W-:Y:S01]  /*0b40*/  IMAD R13, R21, UR6, RZ ;  /* 0x00000006150d7c24 */ /* 0x000fe2000f8e02ff */
[----:B------:R-:W-:Y:S01]  /*0b50*/  IADD3 R24, PT, PT, R6, 0x3, RZ ;  /* 0x0000000306187810 */ /* 0x000fe20007ffe0ff */
[----:B------:R-:W-:-:S04]  /*0b60*/  IMAD.WIDE.U32 R14, R20, UR6, R10 ;  /* 0x00000006140e7c25 */ /* 0x000fc8000f8e000a */
[----:B------:R-:W-:Y:S02]  /*0b70*/  IMAD R9, R6, UR7, R9 ;  /* 0x0000000706097c24 */ /* 0x000fe4000f8e0209 */
[----:B------:R-:W-:Y:S01]  /*0b80*/  IMAD R13, R20, UR7, R13 ;  /* 0x00000007140d7c24 */ /* 0x000fe2000f8e020d */
[----:B0-----:R-:W-:Y:S01]  /*0b90*/  LEA R8, P1, R18, UR14, 0x2 ;  /* 0x0000000e12087c11 */ /* 0x001fe2000f8210ff */
[----:B------:R-:W-:Y:S01]  /*0ba0*/  IMAD R7, R0, UR7, RZ ;  /* 0x0000000700077c24 */ /* 0x000fe2000f8e02ff */
[----:B------:R-:W-:Y:S01]  /*0bb0*/  LEA R12, P2, R14, UR14, 0x2 ;  /* 0x0000000e0e0c7c11 */ /* 0x000fe2000f8410ff */
[----:B------:R-:W-:Y:S01]  /*0bc0*/  IMAD.IADD R13, R15, 0x1, R13 ;  /* 0x000000010f0d7824 */ /* 0x000fe200078e020d */
[----:B------:R-:W-:Y:S01]  /*0bd0*/  IADD3 R9, PT, PT, R19, R9, RZ ;  /* 0x0000000913097210 */ /* 0x000fe20007ffe0ff */
[----:B------:R-:W-:-:S03]  /*0be0*/  IMAD.WIDE.U32 R16, R0, UR6, R16 ;  /* 0x0000000600107c25 */ /* 0x000fc6000f8e0010 */
[----:B------:R-:W-:Y:S01]  /*0bf0*/  LEA.HI.X R9, R18, UR15, R9, 0x2, P1 ;  /* 0x0000000f12097c11 */ /* 0x000fe200088f1409 */
[----:B------:R-:W-:Y:S01]  /*0c00*/  IMAD R25, R23, UR6, RZ ;  /* 0x0000000617197c24 */ /* 0x000fe2000f8e02ff */
[----:B------:R-:W-:Y:S01]  /*0c10*/  LEA.HI.X R13, R14, UR15, R13, 0x2, P2 ;  /* 0x0000000f0e0d7c11 */ /* 0x000fe200090f140d */
[----:B------:R-:W-:Y:S01]  /*0c20*/  IMAD.IADD R15, R7, 0x1, R17 ;  /* 0x00000001070f7824 */ /* 0x000fe200078e0211 */
[----:B------:R-:W-:Y:S01]  /*0c30*/  LEA R14, P1, R16, UR12, 0x2 ;  /* 0x0000000c100e7c11 */ /* 0x000fe2000f8210ff */
[----:B------:R-:W-:Y:S01]  /*0c40*/  IMAD.WIDE.U32 R18, R22, UR6, R10 ;  /* 0x0000000616127c25 */ /* 0x000fe2000f8e000a */
[----:B------:R-:W2:Y:S02]  /*0c50*/  LDG.E R8, desc[UR4][R8.64] ;  /* 0x0000000408087981 */ /* 0x000ea4000c1e1900 */
[----:B------:R-:W-:Y:S01]  /*0c60*/  LEA.HI.X R15, R16, UR13, R15, 0x2, P1 ;  /* 0x0000000d100f7c11 */ /* 0x000fe200088f140f */
[----:B------:R-:W-:Y:S01]  /*0c70*/  IMAD R17, R22, UR7, R25 ;  /* 0x0000000716117c24 */ /* 0x000fe2000f8e0219 */
[----:B------:R-:W-:Y:S01]  /*0c80*/  LEA R16, P1, R18, UR14, 0x2 ;  /* 0x0000000e12107c11 */ /* 0x000fe2000f8210ff */
[----:B------:R-:W-:Y:S01]  /*0c90*/  IMAD.WIDE.U32 R20, R0, UR6, R20 ;  /* 0x0000000600147c25 */ /* 0x000fe2000f8e0014 */
[----:B------:R-:W-:Y:S01]  /*0ca0*/  SHF.R.S32.HI R25, RZ, 0x1f, R24 ;  /* 0x0000001fff197819 */ /* 0x000fe20000011418 */
[----:B------:R-:W2:Y:S01]  /*0cb0*/  LDG.E R14, desc[UR4][R14.64] ;  /* 0x000000040e0e7981 */ /* 0x000ea2000c1e1900 */
[----:B------:R-:W-:Y:S01]  /*0cc0*/  IADD3 R17, PT, PT, R19, R17, RZ ;  /* 0x0000001113117210 */ /* 0x000fe20007ffe0ff */
[----:B------:R-:W-:-:S02]  /*0cd0*/  IMAD.IADD R19, R7, 0x1, R21 ;  /* 0x0000000107137824 */ /* 0x000fc400078e0215 */
[----:B------:R-:W-:Y:S01]  /*0ce0*/  IMAD.WIDE.U32 R22, R0, UR6, R22 ;  /* 0x0000000600167c25 */ /* 0x000fe2000f8e0016 */
[----:B------:R-:W-:Y:S01]  /*0cf0*/  LEA.HI.X R17, R18, UR15, R17, 0x2, P1 ;  /* 0x0000000f12117c11 */ /* 0x000fe200088f1411 */
[----:B------:R-:W3:Y:S01]  /*0d00*/  LDG.E R12, desc[UR4][R12.64] ;  /* 0x000000040c0c7981 */ /* 0x000ee2000c1e1900 */
[C---:B------:R-:W-:Y:S01]  /*0d10*/  LEA R18, P1, R20.reuse, UR12, 0x2 ;  /* 0x0000000c14127c11 */ /* 0x040fe2000f8210ff */
[----:B------:R-:W-:Y:S02]  /*0d20*/  IMAD.IADD R21, R7, 0x1, R23 ;  /* 0x0000000107157824 */ /* 0x000fe400078e0217 */
[----:B------:R-:W-:Y:S01]  /*0d30*/  IMAD R27, R25, UR6, RZ ;  /* 0x00000006191b7c24 */ /* 0x000fe2000f8e02ff */
[----:B------:R-:W-:Y:S01]  /*0d40*/  LEA.HI.X R19, R20, UR13, R19, 0x2, P1 ;  /* 0x0000000d14137c11 */ /* 0x000fe200088f1413 */
[----:B------:R-:W4:Y:S01]  /*0d50*/  LDG.E R16, desc[UR4][R16.64] ;  /* 0x0000000410107981 */ /* 0x000f22000c1e1900 */
[----:B------:R-:W-:Y:S01]  /*0d60*/  LEA R20, P1, R22, UR12, 0x2 ;  /* 0x0000000c16147c11 */ /* 0x000fe2000f8210ff */
[----:B------:R-:W-:-:S02]  /*0d70*/  IMAD R27, R24, UR7, R27 ;  /* 0x00000007181b7c24 */ /* 0x000fc4000f8e021b */
[----:B------:R-:W3:Y:S01]  /*0d80*/  LDG.E R18, desc[UR4][R18.64] ;  /* 0x0000000412127981 */ /* 0x000ee2000c1e1900 */
[----:B------:R-:W-:Y:S01]  /*0d90*/  LEA.HI.X R21, R22, UR13, R21, 0x2, P1 ;  /* 0x0000000d16157c11 */ /* 0x000fe200088f1415 */
[----:B------:R-:W-:-:S04]  /*0da0*/  IMAD.WIDE.U32 R22, R24, UR6, R10 ;  /* 0x0000000618167c25 */ /* 0x000fc8000f8e000a */
[----:B------:R-:W-:Y:S01]  /*0db0*/  IMAD.WIDE.U32 R24, R0, UR6, R24 ;  /* 0x0000000600187c25 */ /* 0x000fe2000f8e0018 */
[----:B------:R-:W-:Y:S01]  /*0dc0*/  IADD3 R23, PT, PT, R23, R27, RZ ;  /* 0x0000001b17177210 */ /* 0x000fe20007ffe0ff */
[----:B------:R-:W4:Y:S01]  /*0dd0*/  LDG.E R20, desc[UR4][R20.64] ;  /* 0x0000000414147981 */ /* 0x000f22000c1e1900 */
[----:B------:R-:W-:Y:S01]  /*0de0*/  LEA R26, P1, R22, UR14, 0x2 ;  /* 0x0000000e161a7c11 */ /* 0x000fe2000f8210ff */
[----:B------:R-:W-:-:S03]  /*0df0*/  IMAD.IADD R7, R7, 0x1, R25 ;  /* 0x0000000107077824 */ /* 0x000fc600078e0219 */
[----:B------:R-:W-:Y:S02]  /*0e00*/  LEA.HI.X R27, R22, UR15, R23, 0x2, P1 ;  /* 0x0000000f161b7c11 */ /* 0x000fe400088f1417 */
[----:B------:R-:W-:-:S03]  /*0e10*/  LEA R22, P1, R24, UR12, 0x2 ;  /* 0x0000000c18167c11 */ /* 0x000fc6000f8210ff */
[----:B------:R-:W5:Y:S01]  /*0e20*/  LDG.E R26, desc[UR4][R26.64] ;  /* 0x000000041a1a7981 */ /* 0x000f62000c1e1900 */
[----:B------:R-:W-:-:S05]  /*0e30*/  LEA.HI.X R23, R24, UR13, R7, 0x2, P1 ;  /* 0x0000000d18177c11 */ /* 0x000fca00088f1407 */
[----:B------:R-:W5:Y:S01]  /*0e40*/  LDG.E R22, desc[UR4][R22.64] ;  /* 0x0000000416167981 */ /* 0x000f62000c1e1900 */
[----:B------:R-:W-:Y:S01]  /*0e50*/  IADD3 R6, PT, PT, R6, 0x4, RZ ;  /* 0x0000000406067810 */ /* 0x000fe20007ffe0ff */
[----:B--2---:R-:W-:-:S04]  /*0e60*/  FFMA R5, R14, R8, R5 ;  /* 0x000000080e057223 */ /* 0x004fc80000000005 */
[----:B---3--:R-:W-:-:S04]  /*0e70*/  FFMA R5, R18, R12, R5 ;  /* 0x0000000c12057223 */ /* 0x008fc80000000005 */
[----:B----4-:R-:W-:-:S04]  /*0e80*/  FFMA R5, R20, R16, R5 ;  /* 0x0000001014057223 */ /* 0x010fc80000000005 */
[----:B-----5:R-:W-:-:S07]  /*0e90*/  FFMA R5, R22, R26, R5 ;  /* 0x0000001a16057223 */ /* 0x020fce0000000005 */
.L_x_8:
[----:B------:R-:W-:Y:S05]  /*0ea0*/  BSYNC.RECONVERGENT B1 ;  /* 0x0000000000017941 */ /* 0x000fea0003800200 */
.L_x_7:
[----:B------:R-:W-:Y:S05]  /*0eb0*/  @!P0 BRA `(.L_x_6) ;  /* 0x0000000000e88947 */ /* 0x000fea0003800000 */
[----:B------:R-:W-:Y:S01]  /*0ec0*/  ISETP.NE.AND P1, PT, R3, 0x1, PT ;  /* 0x000000010300780c */ /* 0x000fe20003f25270 */
[----:B------:R-:W-:Y:S01]  /*0ed0*/  BSSY.RECONVERGENT B1, `(.L_x_9) ;  /* 0x0000026000017945 */ /* 0x000fe20003800200 */
[----:B------:R-:W-:-:S04]  /*0ee0*/  LOP3.LUT R2, R2, 0x1, RZ, 0xc0, !PT ;  /* 0x0000000102027812 */ /* 0x000fc800078ec0ff */
[----:B------:R-:W-:-:S07]  /*0ef0*/  ISETP.NE.U32.AND P0, PT, R2, 0x1, PT ;  /* 0x000000010200780c */ /* 0x000fce0003f05070 */
[----:B------:R-:W-:Y:S06]  /*0f00*/  @!P1 BRA `(.L_x_10) ;  /* 0x0000000000889947 */ /* 0x000fec0003800000 */
[----:B------:R-:W0:Y:S01]  /*0f10*/  LDCU.128 UR12, c[0x0][0x380] ;  /* 0x00007000ff0c77ac */ /* 0x000e220008000c00 */
[----:B------:R-:W-:Y:S01]  /*0f20*/  VIADD R14, R6, 0x1 ;  /* 0x00000001060e7836 */ /* 0x000fe20000000000 */
[----:B------:R-:W-:Y:S01]  /*0f30*/  SHF.R.S32.HI R7, RZ, 0x1f, R6 ;  /* 0x0000001fff077819 */ /* 0x000fe20000011406 */
[C---:B------:R-:W-:Y:S01]  /*0f40*/  IMAD R4, R0.reuse, UR7, RZ ;  /* 0x0000000700047c24 */ /* 0x040fe2000f8e02ff */
[----:B------:R-:W-:Y:S01]  /*0f50*/  MOV R8, R10 ;  /* 0x0000000a00087202 */ /* 0x000fe20000000f00 */
[----:B------:R-:W-:Y:S01]  /*0f60*/  IMAD.MOV.U32 R9, RZ, RZ, R11 ;  /* 0x000000ffff097224 */ /* 0x000fe200078e000b */
[----:B------:R-:W-:Y:S01]  /*0f70*/  SHF.R.S32.HI R15, RZ, 0x1f, R14 ;  /* 0x0000001fff0f7819 */ /* 0x000fe2000001140e */
[----:B------:R-:W-:-:S04]  /*0f80*/  IMAD.WIDE.U32 R16, R0, UR6, R6 ;  /* 0x0000000600107c25 */ /* 0x000fc8000f8e0006 */
[----:B------:R-:W-:Y:S01]  /*0f90*/  IMAD R13, R7, UR6, RZ ;  /* 0x00000006070d7c24 */ /* 0x000fe2000f8e02ff */
[----:B------:R-:W-:Y:S01]  /*0fa0*/  IADD3 R7, PT, PT, R4, R17, RZ ;  /* 0x0000001104077210 */ /* 0x000fe20007ffe0ff */
[----:B------:R-:W-:Y:S02]  /*0fb0*/  IMAD R21, R15, UR6, RZ ;  /* 0x000000060f157c24 */ /* 0x000fe4000f8e02ff */
[----:B------:R-:W-:Y:S01]  /*0fc0*/  IMAD.WIDE.U32 R2, R6, UR6, R8 ;  /* 0x0000000606027c25 */ /* 0x000fe2000f8e0008 */
[----:B0-----:R-:W-:-:S03]  /*0fd0*/  LEA R12, P1, R16, UR12, 0x2 ;  /* 0x0000000c100c7c11 */ /* 0x001fc6000f8210ff */
[----:B------:R-:W-:Y:S02]  /*0fe0*/  IMAD R19, R6, UR7, R13 ;  /* 0x0000000706137c24 */ /* 0x000fe4000f8e020d */
[----:B------:R-:W-:Y:S01]  /*0ff0*/  IMAD.WIDE.U32 R8, R14, UR6, R8 ;  /* 0x000000060e087c25 */ /* 0x000fe2000f8e0008 */
[----:B------:R-:W-:Y:S02]  /*1000*/  LEA.HI.X R13, R16, UR13, R7, 0x2, P1 ;  /* 0x0000000d100d7c11 */ /* 0x000fe400088f1407 */
[----:B------:R-:W-:Y:S01]  /*1010*/  LEA R16, P1, R2, UR14, 0x2 ;  /* 0x0000000e02107c11 */ /* 0x000fe2000f8210ff */
[----:B------:R-:W-:Y:S01]  /*1020*/  IMAD R21, R14, UR7, R21 ;  /* 0x000000070e157c24 */ /* 0x000fe2000f8e0215 */
[----:B------:R-:W-:Y:S01]  /*1030*/  LEA R18, P3, R8, UR14, 0x2 ;  /* 0x0000000e08127c11 */ /* 0x000fe2000f8610ff */
[----:B------:R-:W-:Y:S01]  /*1040*/  IMAD.WIDE.U32 R14, R0, UR6, R14 ;  /* 0x00000006000e7c25 */ /* 0x000fe2000f8e000e */
[----:B------:R-:W2:Y:S02]  /*1050*/  LDG.E R12, desc[UR4][R12.64] ;  /* 0x000000040c0c7981 */ /* 0x000ea4000c1e1900 */
[----:B------:R-:W-:Y:S01]  /*1060*/  IADD3 R21, PT, PT, R9, R21, RZ ;  /* 0x0000001509157210 */ /* 0x000fe20007ffe0ff */
[----:B------:R-:W-:Y:S01]  /*1070*/  IMAD.IADD R19, R3, 0x1, R19 ;  /* 0x0000000103137824 */ /* 0x000fe200078e0213 */
[----:B------:R-:W-:Y:S01]  /*1080*/  LEA R20, P2, R14, UR12, 0x2 ;  /* 0x0000000c0e147c11 */ /* 0x000fe2000f8410ff */
[----:B------:R-:W-:-:S03]  /*1090*/  IMAD.IADD R3, R4, 0x1, R15 ;  /* 0x0000000104037824 */ /* 0x000fc600078e020f */
[----:B------:R-:W-:Y:S02]  /*10a0*/  LEA.HI.X R17, R2, UR15, R19, 0x2, P1 ;  /* 0x0000000f02117c11 */ /* 0x000fe400088f1413 */
[----:B------:R-:W-:Y:S02]  /*10b0*/  LEA.HI.X R19, R8, UR15, R21, 0x2, P3 ;  /* 0x0000000f08137c11 */ /* 0x000fe400098f1415 */
[----:B------:R-:W-:Y:S01]  /*10c0*/  LEA.HI.X R21, R14, UR13, R3, 0x2, P2 ;  /* 0x0000000d0e157c11 */ /* 0x000fe200090f1403 */
[----:B------:R-:W2:Y:S04]  /*10d0*/  LDG.E R16, desc[UR4][R16.64] ;  /* 0x0000000410107981 */ /* 0x000ea8000c1e1900 */
[----:B------:R-:W3:Y:S04]  /*10e0*/  LDG.E R18, desc[UR4][R18.64] ;  /* 0x0000000412127981 */ /* 0x000ee8000c1e1900 */
[----:B------:R-:W3:Y:S01]  /*10f0*/  LDG.E R20, desc[UR4][R20.64] ;  /* 0x0000000414147981 */ /* 0x000ee2000c1e1900 */
[----:B------:R-:W-:Y:S01]  /*1100*/  IADD3 R6, PT, PT, R6, 0x2, RZ ;  /* 0x0000000206067810 */ /* 0x000fe20007ffe0ff */
[----:B--2---:R-:W-:-:S04]  /*1110*/  FFMA R5, R12, R16, R5 ;  /* 0x000000100c057223 */ /* 0x004fc80000000005 */
[----:B---3--:R-:W-:-:S07]  /*1120*/  FFMA R5, R20, R18, R5 ;  /* 0x0000001214057223 */ /* 0x008fce0000000005 */
.L_x_10:
[----:B------:R-:W-:Y:S05]  /*1130*/  BSYNC.RECONVERGENT B1 ;  /* 0x0000000000017941 */ /* 0x000fea0003800200 */
.L_x_9:
[----:B------:R-:W-:Y:S05]  /*1140*/  @P0 BRA `(.L_x_6) ;  /* 0x0000000000440947 */ /* 0x000fea0003800000 */
[----:B------:R-:W0:Y:S01]  /*1150*/  LDCU.128 UR12, c[0x0][0x380] ;  /* 0x00007000ff0c77ac */ /* 0x000e220008000c00 */
[----:B------:R-:W-:Y:S01]  /*1160*/  SHF.R.S32.HI R7, RZ, 0x1f, R6 ;  /* 0x0000001fff077819 */ /* 0x000fe20000011406 */
[----:B------:R-:W-:Y:S01]  /*1170*/  IMAD.MOV.U32 R8, RZ, RZ, R10 ;  /* 0x000000ffff087224 */ /* 0x000fe200078e000a */
[----:B------:R-:W-:-:S03]  /*1180*/  MOV R9, R11 ;  /* 0x0000000b00097202 */ /* 0x000fc60000000f00 */
[----:B------:R-:W-:Y:S02]  /*1190*/  IMAD R3, R7, UR6, RZ ;  /* 0x0000000607037c24 */ /* 0x000fe4000f8e02ff */
[----:B------:R-:W-:-:S04]  /*11a0*/  IMAD.WIDE.U32 R8, R6, UR6, R8 ;  /* 0x0000000606087c25 */ /* 0x000fc8000f8e0008 */
[----:B------:R-:W-:Y:S02]  /*11b0*/  IMAD R13, R6, UR7, R3 ;  /* 0x00000007060d7c24 */ /* 0x000fe4000f8e0203 */
[----:B------:R-:W-:-:S04]  /*11c0*/  IMAD.WIDE.U32 R2, R0, UR6, R6 ;  /* 0x0000000600027c25 */ /* 0x000fc8000f8e0006 */
[----:B------:R-:W-:Y:S01]  /*11d0*/  IMAD.IADD R7, R9, 0x1, R13 ;  /* 0x0000000109077824 */ /* 0x000fe200078e020d */
[----:B0-----:R-:W-:Y:S01]  /*11e0*/  LEA R12, P1, R8, UR14, 0x2 ;  /* 0x0000000e080c7c11 */ /* 0x001fe2000f8210ff */
[----:B------:R-:W-:Y:S01]  /*11f0*/  IMAD R3, R0, UR7, R3 ;  /* 0x0000000700037c24 */ /* 0x000fe2000f8e0203 */
[----:B------:R-:W-:Y:S02]  /*1200*/  LEA R6, P0, R2, UR12, 0x2 ;  /* 0x0000000c02067c11 */ /* 0x000fe4000f8010ff */
[----:B------:R-:W-:Y:S02]  /*1210*/  LEA.HI.X R13, R8, UR15, R7, 0x2, P1 ;  /* 0x0000000f080d7c11 */ /* 0x000fe400088f1407 */
[----:B------:R-:W-:-:S03]  /*1220*/  LEA.HI.X R7, R2, UR13, R3, 0x2, P0 ;  /* 0x0000000d02077c11 */ /* 0x000fc600080f1403 */
[----:B------:R-:W2:Y:S04]  /*1230*/  LDG.E R12, desc[UR4][R12.64] ;  /* 0x000000040c0c7981 */ /* 0x000ea8000c1e1900 */
[----:B------:R-:W2:Y:S02]  /*1240*/  LDG.E R6, desc[UR4][R6.64] ;  /* 0x0000000406067981 */ /* 0x000ea4000c1e1900 */
[----:B--2---:R-:W-:-:S07]  /*1250*/  FFMA R5, R6, R12, R5 ;  /* 0x0000000c06057223 */ /* 0x004fce0000000005 */
.L_x_6:
[----:B------:R-:W-:Y:S05]  /*1260*/  BSYNC.RECONVERGENT B0 ;  /* 0x0000000000007941 */ /* 0x000fea0003800200 */
.L_x_5:
[----:B------:R-:W0:Y:S01]  /*1270*/  LDCU.64 UR12, c[0x0][0x390] ;  /* 0x00007200ff0c77ac */ /* 0x000e220008000a00 */
[----:B------:R-:W-:Y:S01]  /*1280*/  MOV R2, R10 ;  /* 0x0000000a00027202 */ /* 0x000fe20000000f00 */
[----:B------:R-:W-:-:S04]  /*1290*/  IMAD.MOV.U32 R3, RZ, RZ, R11 ;  /* 0x000000ffff037224 */ /* 0x000fc800078e000b */
[----:B------:R-:W-:-:S04]  /*12a0*/  IMAD.WIDE.U32 R2, R0, UR6, R2 ;  /* 0x0000000600027c25 */ /* 0x000fc8000f8e0002 */
[----:B------:R-:W-:Y:S01]  /*12b0*/  IMAD R3, R0, UR7, R3 ;  /* 0x0000000700037c24 */ /* 0x000fe2000f8e0203 */
[----:B0-----:R-:W-:-:S04]  /*12c0*/  LEA R6, P0, R2, UR12, 0x2 ;  /* 0x0000000c02067c11 */ /* 0x001fc8000f8010ff */
[----:B------:R-:W-:-:S05]  /*12d0*/  LEA.HI.X R7, R2, UR13, R3, 0x2, P0 ;  /* 0x0000000d02077c11 */ /* 0x000fca00080f1403 */
[----:B------:R-:W-:Y:S01]  /*12e0*/  STG.E desc[UR4][R6.64], R5 ;  /* 0x0000000506007986 */ /* 0x000fe2000c101904 */
[----:B------:R-:W-:Y:S05]  /*12f0*/  EXIT ;  /* 0x000000000000794d */ /* 0x000fea0003800000 */
.L_x_0:
[----:B------:R-:W2:Y:S01]  /*1300*/  LDCU.64 UR12, c[0x0][0x390] ;  /* 0x00007200ff0c77ac */ /* 0x000ea20008000a00 */
[----:B------:R-:W-:-:S03]  /*1310*/  HFMA2 R7, -RZ, RZ, 0, 0 ;  /* 0x00000000ff077431 */ /* 0x000fc600000001ff */
[----:B------:R-:W-:-:S04]  /*1320*/  IMAD.WIDE.U32 R2, R0, UR6, R6 ;  /* 0x0000000600027c25 */ /* 0x000fc8000f8e0006 */
[----:B------:R-:W-:Y:S01]  /*1330*/  IMAD R3, R0, UR7, R3 ;  /* 0x0000000700037c24 */ /* 0x000fe2000f8e0203 */
[----:B--2---:R-:W-:-:S04]  /*1340*/  LEA R4, P0, R2, UR12, 0x2 ;  /* 0x0000000c02047c11 */ /* 0x004fc8000f8010ff */
[----:B------:R-:W-:-:S05]  /*1350*/  LEA.HI.X R5, R2, UR13, R3, 0x2, P0 ;  /* 0x0000000d02057c11 */ /* 0x000fca00080f1403 */
[----:B0-----:R-:W-:Y:S01]  /*1360*/  STG.E desc[UR4][R4.64], RZ ;  /* 0x000000ff04007986 */ /* 0x001fe2000c101904 */
[----:B-1----:R-:W-:Y:S05]  /*1370*/  EXIT ;  /* 0x000000000000794d */ /* 0x002fea0003800000 */
.L_x_11:
[----:B------:R-:W-:-:S00]  /*1380*/  BRA `(.L_x_11) ;  /* 0xfffffffc00fc7947 */ /* 0x000fc0000383ffff */
[----:B------:R-:W-:-:S00]  /*1390*/  NOP ;  /* 0x0000000000007918 */ /* 0x000fc00000000000 */
        /* <DEDUP_REMOVED lines=14> */
.L_x_12:


//--------------------- .nv.shared.reserved.0     --------------------------
	.section	.nv.shared.reserved.0,"aw",@nobits
	.weak		__nv_reservedSMEM_offset_0_alias
	.size		__nv_reservedSMEM_offset_0_alias, 0, 64
	.other		__nv_reservedSMEM_offset_0_alias,@"STO_CUDA_RESERVED_SHARED STV_DEFAULT"
__nv_reservedSMEM_offset_0_alias:
	.zero		0
	.zero		64


//--------------------- .nv.constant0._Z29lowerTriangularMultiplyKernelPKfS0_Pfm --------------------------
	.section	.nv.constant0._Z29lowerTriangularMultiplyKernelPKfS0_Pfm,"a",@progbits
	.sectionflags	@""
	.align	4
.nv.constant0._Z29lowerTriangularMultiplyKernelPKfS0_Pfm:
	.zero		928


//--------------------- SYMBOLS --------------------------

	.type		.nv.reservedSmem.offset0,@object
	.size		.nv.reservedSmem.offset0,0x4
